//
// Generated by NVIDIA NVVM Compiler
//
// Compiler Build ID: CL-36424714
// Cuda compilation tools, release 13.0, V13.0.88
// Based on NVVM 20.0.0
//

.version 9.0
.target sm_100
.address_size 64

	// .globl	_Z8func_oldPfS_iiiiiii

.visible .entry _Z8func_oldPfS_iiiiiii(
	.param .u64 .ptr .align 1 _Z8func_oldPfS_iiiiiii_param_0,
	.param .u64 .ptr .align 1 _Z8func_oldPfS_iiiiiii_param_1,
	.param .u32 _Z8func_oldPfS_iiiiiii_param_2,
	.param .u32 _Z8func_oldPfS_iiiiiii_param_3,
	.param .u32 _Z8func_oldPfS_iiiiiii_param_4,
	.param .u32 _Z8func_oldPfS_iiiiiii_param_5,
	.param .u32 _Z8func_oldPfS_iiiiiii_param_6,
	.param .u32 _Z8func_oldPfS_iiiiiii_param_7,
	.param .u32 _Z8func_oldPfS_iiiiiii_param_8
)
{
	.reg .pred 	%p<13>;
	.reg .b32 	%r<136>;
	.reg .b32 	%f<32>;
	.reg .b64 	%rd<129>;

	ld.param.u64 	%rd3, [_Z8func_oldPfS_iiiiiii_param_0];
	ld.param.u64 	%rd4, [_Z8func_oldPfS_iiiiiii_param_1];
	ld.param.u32 	%r46, [_Z8func_oldPfS_iiiiiii_param_2];
	ld.param.u32 	%r47, [_Z8func_oldPfS_iiiiiii_param_4];
	ld.param.u32 	%r48, [_Z8func_oldPfS_iiiiiii_param_5];
	ld.param.u32 	%r49, [_Z8func_oldPfS_iiiiiii_param_6];
	ld.param.u32 	%r50, [_Z8func_oldPfS_iiiiiii_param_7];
	ld.param.u32 	%r51, [_Z8func_oldPfS_iiiiiii_param_8];
	cvta.to.global.u64 	%rd1, %rd4;
	cvta.to.global.u64 	%rd2, %rd3;
	mov.u32 	%r1, %ctaid.x;
	setp.lt.s32 	%p1, %r48, 1;
	@%p1 bra 	$L__BB0_18;
	setp.lt.s32 	%p2, %r47, 1;
	mul.lo.s32 	%r52, %r47, %r1;
	mul.lo.s32 	%r2, %r52, %r48;
	@%p2 bra 	$L__BB0_18;
	and.b32  	%r3, %r47, 15;
	add.s32 	%r4, %r3, -1;
	and.b32  	%r5, %r47, 7;
	add.s32 	%r6, %r5, -1;
	rem.u32 	%r54, %r1, %r50;
	mul.lo.s32 	%r7, %r54, %r49;
	div.u32 	%r8, %r1, %r51;
	and.b32  	%r9, %r47, 2147483632;
	and.b32  	%r10, %r47, 3;
	neg.s32 	%r11, %r9;
	mov.b32 	%r120, 0;
	mov.u32 	%r135, %r120;
$L__BB0_3:
	setp.lt.u32 	%p3, %r47, 16;
	add.s32 	%r57, %r8, %r120;
	mad.lo.s32 	%r14, %r57, %r46, %r7;
	mov.b32 	%r130, 0;
	@%p3 bra 	$L__BB0_7;
	add.s32 	%r123, %r135, 7;
	add.s32 	%r122, %r2, %r135;
	mov.b32 	%r125, 0;
	mov.u32 	%r124, %r11;
$L__BB0_5:
	.pragma "nounroll";
	add.s32 	%r59, %r125, %r14;
	mul.wide.u32 	%rd5, %r59, 4;
	add.s64 	%rd6, %rd2, %rd5;
	ld.global.f32 	%f1, [%rd6];
	mul.wide.u32 	%rd7, %r122, 4;
	add.s64 	%rd8, %rd1, %rd7;
	st.global.f32 	[%rd8], %f1;
	add.s32 	%r60, %r59, 1;
	mul.wide.u32 	%rd9, %r60, 4;
	add.s64 	%rd10, %rd2, %rd9;
	ld.global.f32 	%f2, [%rd10];
	add.s32 	%r61, %r122, 1;
	mul.wide.u32 	%rd11, %r61, 4;
	add.s64 	%rd12, %rd1, %rd11;
	st.global.f32 	[%rd12], %f2;
	add.s32 	%r62, %r59, 2;
	mul.wide.u32 	%rd13, %r62, 4;
	add.s64 	%rd14, %rd2, %rd13;
	ld.global.f32 	%f3, [%rd14];
	add.s32 	%r63, %r122, 2;
	mul.wide.u32 	%rd15, %r63, 4;
	add.s64 	%rd16, %rd1, %rd15;
	st.global.f32 	[%rd16], %f3;
	add.s32 	%r64, %r59, 3;
	mul.wide.u32 	%rd17, %r64, 4;
	add.s64 	%rd18, %rd2, %rd17;
	ld.global.f32 	%f4, [%rd18];
	add.s32 	%r65, %r122, 3;
	mul.wide.u32 	%rd19, %r65, 4;
	add.s64 	%rd20, %rd1, %rd19;
	st.global.f32 	[%rd20], %f4;
	add.s32 	%r66, %r59, 4;
	mul.wide.u32 	%rd21, %r66, 4;
	add.s64 	%rd22, %rd2, %rd21;
	ld.global.f32 	%f5, [%rd22];
	add.s32 	%r67, %r122, 4;
	mul.wide.u32 	%rd23, %r67, 4;
	add.s64 	%rd24, %rd1, %rd23;
	st.global.f32 	[%rd24], %f5;
	add.s32 	%r68, %r59, 5;
	mul.wide.u32 	%rd25, %r68, 4;
	add.s64 	%rd26, %rd2, %rd25;
	ld.global.f32 	%f6, [%rd26];
	add.s32 	%r69, %r122, 5;
	mul.wide.u32 	%rd27, %r69, 4;
	add.s64 	%rd28, %rd1, %rd27;
	st.global.f32 	[%rd28], %f6;
	add.s32 	%r70, %r59, 6;
	mul.wide.u32 	%rd29, %r70, 4;
	add.s64 	%rd30, %rd2, %rd29;
	ld.global.f32 	%f7, [%rd30];
	add.s32 	%r71, %r122, 6;
	mul.wide.u32 	%rd31, %r71, 4;
	add.s64 	%rd32, %rd1, %rd31;
	st.global.f32 	[%rd32], %f7;
	add.s32 	%r72, %r59, 7;
	mul.wide.u32 	%rd33, %r72, 4;
	add.s64 	%rd34, %rd2, %rd33;
	ld.global.f32 	%f8, [%rd34];
	add.s32 	%r73, %r122, 7;
	mul.wide.u32 	%rd35, %r73, 4;
	add.s64 	%rd36, %rd1, %rd35;
	st.global.f32 	[%rd36], %f8;
	add.s32 	%r74, %r59, 8;
	mul.wide.u32 	%rd37, %r74, 4;
	add.s64 	%rd38, %rd2, %rd37;
	ld.global.f32 	%f9, [%rd38];
	add.s32 	%r75, %r122, 8;
	mul.wide.u32 	%rd39, %r75, 4;
	add.s64 	%rd40, %rd1, %rd39;
	st.global.f32 	[%rd40], %f9;
	add.s32 	%r76, %r59, 9;
	mul.wide.u32 	%rd41, %r76, 4;
	add.s64 	%rd42, %rd2, %rd41;
	ld.global.f32 	%f10, [%rd42];
	add.s32 	%r77, %r122, 9;
	mul.wide.u32 	%rd43, %r77, 4;
	add.s64 	%rd44, %rd1, %rd43;
	st.global.f32 	[%rd44], %f10;
	add.s32 	%r78, %r59, 10;
	mul.wide.u32 	%rd45, %r78, 4;
	add.s64 	%rd46, %rd2, %rd45;
	ld.global.f32 	%f11, [%rd46];
	add.s32 	%r79, %r122, 10;
	mul.wide.u32 	%rd47, %r79, 4;
	add.s64 	%rd48, %rd1, %rd47;
	st.global.f32 	[%rd48], %f11;
	add.s32 	%r80, %r59, 11;
	mul.wide.u32 	%rd49, %r80, 4;
	add.s64 	%rd50, %rd2, %rd49;
	ld.global.f32 	%f12, [%rd50];
	add.s32 	%r81, %r122, 11;
	mul.wide.u32 	%rd51, %r81, 4;
	add.s64 	%rd52, %rd1, %rd51;
	st.global.f32 	[%rd52], %f12;
	add.s32 	%r82, %r59, 12;
	mul.wide.u32 	%rd53, %r82, 4;
	add.s64 	%rd54, %rd2, %rd53;
	ld.global.f32 	%f13, [%rd54];
	add.s32 	%r83, %r122, 12;
	mul.wide.u32 	%rd55, %r83, 4;
	add.s64 	%rd56, %rd1, %rd55;
	st.global.f32 	[%rd56], %f13;
	add.s32 	%r84, %r59, 13;
	mul.wide.u32 	%rd57, %r84, 4;
	add.s64 	%rd58, %rd2, %rd57;
	ld.global.f32 	%f14, [%rd58];
	add.s32 	%r85, %r122, 13;
	mul.wide.u32 	%rd59, %r85, 4;
	add.s64 	%rd60, %rd1, %rd59;
	st.global.f32 	[%rd60], %f14;
	add.s32 	%r86, %r59, 14;
	mul.wide.u32 	%rd61, %r86, 4;
	add.s64 	%rd62, %rd2, %rd61;
	ld.global.f32 	%f15, [%rd62];
	add.s32 	%r87, %r122, 14;
	mul.wide.u32 	%rd63, %r87, 4;
	add.s64 	%rd64, %rd1, %rd63;
	st.global.f32 	[%rd64], %f15;
	add.s32 	%r88, %r59, 15;
	mul.wide.u32 	%rd65, %r88, 4;
	add.s64 	%rd66, %rd2, %rd65;
	ld.global.f32 	%f16, [%rd66];
	add.s32 	%r89, %r122, 15;
	mul.wide.u32 	%rd67, %r89, 4;
	add.s64 	%rd68, %rd1, %rd67;
	st.global.f32 	[%rd68], %f16;
	add.s32 	%r125, %r125, 16;
	add.s32 	%r124, %r124, 16;
	add.s32 	%r123, %r123, 16;
	add.s32 	%r122, %r122, 16;
	setp.eq.s32 	%p4, %r124, 0;
	@%p4 bra 	$L__BB0_6;
	bra.uni 	$L__BB0_5;
$L__BB0_6:
	add.s32 	%r135, %r123, -7;
	mov.u32 	%r130, %r9;
$L__BB0_7:
	mov.u32 	%r134, %r135;
	setp.eq.s32 	%p5, %r3, 0;
	@%p5 bra 	$L__BB0_17;
	setp.lt.u32 	%p6, %r4, 7;
	@%p6 bra 	$L__BB0_10;
	add.s32 	%r91, %r130, %r14;
	mul.wide.u32 	%rd69, %r91, 4;
	add.s64 	%rd70, %rd2, %rd69;
	ld.global.f32 	%f17, [%rd70];
	add.s32 	%r92, %r134, %r2;
	mul.wide.u32 	%rd71, %r92, 4;
	add.s64 	%rd72, %rd1, %rd71;
	st.global.f32 	[%rd72], %f17;
	add.s32 	%r93, %r91, 1;
	mul.wide.u32 	%rd73, %r93, 4;
	add.s64 	%rd74, %rd2, %rd73;
	ld.global.f32 	%f18, [%rd74];
	add.s32 	%r94, %r92, 1;
	mul.wide.u32 	%rd75, %r94, 4;
	add.s64 	%rd76, %rd1, %rd75;
	st.global.f32 	[%rd76], %f18;
	add.s32 	%r95, %r91, 2;
	mul.wide.u32 	%rd77, %r95, 4;
	add.s64 	%rd78, %rd2, %rd77;
	ld.global.f32 	%f19, [%rd78];
	add.s32 	%r96, %r92, 2;
	mul.wide.u32 	%rd79, %r96, 4;
	add.s64 	%rd80, %rd1, %rd79;
	st.global.f32 	[%rd80], %f19;
	add.s32 	%r97, %r91, 3;
	mul.wide.u32 	%rd81, %r97, 4;
	add.s64 	%rd82, %rd2, %rd81;
	ld.global.f32 	%f20, [%rd82];
	add.s32 	%r98, %r92, 3;
	mul.wide.u32 	%rd83, %r98, 4;
	add.s64 	%rd84, %rd1, %rd83;
	st.global.f32 	[%rd84], %f20;
	add.s32 	%r99, %r91, 4;
	mul.wide.u32 	%rd85, %r99, 4;
	add.s64 	%rd86, %rd2, %rd85;
	ld.global.f32 	%f21, [%rd86];
	add.s32 	%r100, %r92, 4;
	mul.wide.u32 	%rd87, %r100, 4;
	add.s64 	%rd88, %rd1, %rd87;
	st.global.f32 	[%rd88], %f21;
	add.s32 	%r101, %r91, 5;
	mul.wide.u32 	%rd89, %r101, 4;
	add.s64 	%rd90, %rd2, %rd89;
	ld.global.f32 	%f22, [%rd90];
	add.s32 	%r102, %r92, 5;
	mul.wide.u32 	%rd91, %r102, 4;
	add.s64 	%rd92, %rd1, %rd91;
	st.global.f32 	[%rd92], %f22;
	add.s32 	%r103, %r91, 6;
	mul.wide.u32 	%rd93, %r103, 4;
	add.s64 	%rd94, %rd2, %rd93;
	ld.global.f32 	%f23, [%rd94];
	add.s32 	%r104, %r92, 6;
	mul.wide.u32 	%rd95, %r104, 4;
	add.s64 	%rd96, %rd1, %rd95;
	st.global.f32 	[%rd96], %f23;
	add.s32 	%r105, %r91, 7;
	mul.wide.u32 	%rd97, %r105, 4;
	add.s64 	%rd98, %rd2, %rd97;
	ld.global.f32 	%f24, [%rd98];
	add.s32 	%r106, %r92, 7;
	mul.wide.u32 	%rd99, %r106, 4;
	add.s64 	%rd100, %rd1, %rd99;
	st.global.f32 	[%rd100], %f24;
	add.s32 	%r135, %r134, 8;
	add.s32 	%r130, %r130, 8;
	mov.u32 	%r134, %r135;
$L__BB0_10:
	setp.eq.s32 	%p7, %r5, 0;
	@%p7 bra 	$L__BB0_17;
	setp.lt.u32 	%p8, %r6, 3;
	@%p8 bra 	$L__BB0_13;
	add.s32 	%r108, %r130, %r14;
	mul.wide.u32 	%rd101, %r108, 4;
	add.s64 	%rd102, %rd2, %rd101;
	ld.global.f32 	%f25, [%rd102];
	add.s32 	%r109, %r134, %r2;
	mul.wide.u32 	%rd103, %r109, 4;
	add.s64 	%rd104, %rd1, %rd103;
	st.global.f32 	[%rd104], %f25;
	add.s32 	%r110, %r108, 1;
	mul.wide.u32 	%rd105, %r110, 4;
	add.s64 	%rd106, %rd2, %rd105;
	ld.global.f32 	%f26, [%rd106];
	add.s32 	%r111, %r109, 1;
	mul.wide.u32 	%rd107, %r111, 4;
	add.s64 	%rd108, %rd1, %rd107;
	st.global.f32 	[%rd108], %f26;
	add.s32 	%r112, %r108, 2;
	mul.wide.u32 	%rd109, %r112, 4;
	add.s64 	%rd110, %rd2, %rd109;
	ld.global.f32 	%f27, [%rd110];
	add.s32 	%r113, %r109, 2;
	mul.wide.u32 	%rd111, %r113, 4;
	add.s64 	%rd112, %rd1, %rd111;
	st.global.f32 	[%rd112], %f27;
	add.s32 	%r114, %r108, 3;
	mul.wide.u32 	%rd113, %r114, 4;
	add.s64 	%rd114, %rd2, %rd113;
	ld.global.f32 	%f28, [%rd114];
	add.s32 	%r115, %r109, 3;
	mul.wide.u32 	%rd115, %r115, 4;
	add.s64 	%rd116, %rd1, %rd115;
	st.global.f32 	[%rd116], %f28;
	add.s32 	%r135, %r134, 4;
	add.s32 	%r130, %r130, 4;
	mov.u32 	%r134, %r135;
$L__BB0_13:
	setp.eq.s32 	%p9, %r10, 0;
	@%p9 bra 	$L__BB0_17;
	setp.eq.s32 	%p10, %r10, 1;
	add.s32 	%r39, %r130, %r14;
	mul.wide.u32 	%rd117, %r39, 4;
	add.s64 	%rd118, %rd2, %rd117;
	ld.global.f32 	%f29, [%rd118];
	add.s32 	%r40, %r134, %r2;
	mul.wide.u32 	%rd119, %r40, 4;
	add.s64 	%rd120, %rd1, %rd119;
	st.global.f32 	[%rd120], %f29;
	add.s32 	%r135, %r134, 1;
	@%p10 bra 	$L__BB0_17;
	setp.eq.s32 	%p11, %r10, 2;
	add.s32 	%r116, %r39, 1;
	mul.wide.u32 	%rd121, %r116, 4;
	add.s64 	%rd122, %rd2, %rd121;
	ld.global.f32 	%f30, [%rd122];
	add.s32 	%r117, %r40, 1;
	mul.wide.u32 	%rd123, %r117, 4;
	add.s64 	%rd124, %rd1, %rd123;
	st.global.f32 	[%rd124], %f30;
	add.s32 	%r135, %r134, 2;
	@%p11 bra 	$L__BB0_17;
	add.s32 	%r118, %r39, 2;
	mul.wide.u32 	%rd125, %r118, 4;
	add.s64 	%rd126, %rd2, %rd125;
	ld.global.f32 	%f31, [%rd126];
	add.s32 	%r119, %r40, 2;
	mul.wide.u32 	%rd127, %r119, 4;
	add.s64 	%rd128, %rd1, %rd127;
	st.global.f32 	[%rd128], %f31;
	add.s32 	%r135, %r134, 3;
$L__BB0_17:
	add.s32 	%r120, %r120, 1;
	setp.ne.s32 	%p12, %r120, %r48;
	@%p12 bra 	$L__BB0_3;
$L__BB0_18:
	ret;

}


// ===== COMPILED SASS (sm_100) =====

	.target	sm_100

	.elftype	@"ET_EXEC"


//--------------------- .note.nv.tkinfo           --------------------------
	.section	.note.nv.tkinfo,"",@"SHT_NOTE"
	.sectionflags	@"SHF_NOTE_NV_TKINFO"
	.tkinfo
        /*0018*/ 	.word	0x00000002
        /*0030*/ 	.string	""
        /*0030*/ 	.string	"ptxas"
        /*0030*/ 	.string	"Cuda compilation tools, release 13.0, V13.0.88"
        /*0030*/ 	.string	"Build cuda_13.0.r13.0/compiler.36424714_0"
        /*0030*/ 	.string	"-arch sm_100 -m 64 "



//--------------------- .note.nv.cuinfo           --------------------------
	.section	.note.nv.cuinfo,"",@"SHT_NOTE"
	.sectionflags	@"SHF_NOTE_NV_CUINFO"
        /*0018*/ 	.short	0x0002
        /*001a*/ 	.short	0x0064
        /*001c*/ 	.short	0x0082
	.zero		2


//--------------------- .nv.info                  --------------------------
	.section	.nv.info,"",@"SHT_CUDA_INFO"
	.align	4


	//----- nvinfo : EIATTR_REGCOUNT
	.align		4
        /*0000*/ 	.byte	0x04, 0x2f
        /*0002*/ 	.short	(.L_1 - .L_0)
	.align		4
.L_0:
        /*0004*/ 	.word	index@(_Z8func_oldPfS_iiiiiii)
        /*0008*/ 	.word	0x00000020


	//----- nvinfo : EIATTR_FRAME_SIZE
	.align		4
.L_1:
        /*000c*/ 	.byte	0x04, 0x11
        /*000e*/ 	.short	(.L_3 - .L_2)
	.align		4
.L_2:
        /*0010*/ 	.word	index@(_Z8func_oldPfS_iiiiiii)
        /*0014*/ 	.word	0x00000000


	//----- nvinfo : EIATTR_MIN_STACK_SIZE
	.align		4
.L_3:
        /*0018*/ 	.byte	0x04, 0x12
        /*001a*/ 	.short	(.L_5 - .L_4)
	.align		4
.L_4:
        /*001c*/ 	.word	index@(_Z8func_oldPfS_iiiiiii)
        /*0020*/ 	.word	0x00000000
.L_5:


//--------------------- .nv.compat                --------------------------
	.section	.nv.compat,"",@"SHT_CUDA_COMPAT_INFO"
	.align	4
        /*0000*/ 	.byte	0x02, 0x09, 0x00, 0x00, 0x02, 0x02, 0x01, 0x00, 0x02, 0x05, 0x05, 0x00, 0x03, 0x07, 0x01, 0x01
        /*0010*/ 	.byte	0x02, 0x03, 0x00, 0x00, 0x02, 0x06, 0x01, 0x00, 0x04, 0x0b, 0x08, 0x00, 0x09, 0x00, 0x00, 0x00
        /*0020*/ 	.byte	0x00, 0x00, 0x00, 0x00


//--------------------- .nv.info._Z8func_oldPfS_iiiiiii --------------------------
	.section	.nv.info._Z8func_oldPfS_iiiiiii,"",@"SHT_CUDA_INFO"
	.sectionflags	@""
	.align	4


	//----- nvinfo : EIATTR_CUDA_API_VERSION
	.align		4
        /*0000*/ 	.byte	0x04, 0x37
        /*0002*/ 	.short	(.L_7 - .L_6)
.L_6:
        /*0004*/ 	.word	0x00000082


	//----- nvinfo : EIATTR_KPARAM_INFO
	.align		4
.L_7:
        /*0008*/ 	.byte	0x04, 0x17
        /*000a*/ 	.short	(.L_9 - .L_8)
.L_8:
        /*000c*/ 	.word	0x00000000
        /*0010*/ 	.short	0x0008
        /*0012*/ 	.short	0x0028
        /*0014*/ 	.byte	0x00, 0xf0, 0x11, 0x00


	//----- nvinfo : EIATTR_KPARAM_INFO
	.align		4
.L_9:
        /*0018*/ 	.byte	0x04, 0x17
        /*001a*/ 	.short	(.L_11 - .L_10)
.L_10:
        /*001c*/ 	.word	0x00000000
        /*0020*/ 	.short	0x0007
        /*0022*/ 	.short	0x0024
        /*0024*/ 	.byte	0x00, 0xf0, 0x11, 0x00


	//----- nvinfo : EIATTR_KPARAM_INFO
	.align		4
.L_11:
        /*0028*/ 	.byte	0x04, 0x17
        /*002a*/ 	.short	(.L_13 - .L_12)
.L_12:
        /*002c*/ 	.word	0x00000000
        /*0030*/ 	.short	0x0006
        /*0032*/ 	.short	0x0020
        /*0034*/ 	.byte	0x00, 0xf0, 0x11, 0x00


	//----- nvinfo : EIATTR_KPARAM_INFO
	.align		4
.L_13:
        /*0038*/ 	.byte	0x04, 0x17
        /*003a*/ 	.short	(.L_15 - .L_14)
.L_14:
        /*003c*/ 	.word	0x00000000
        /*0040*/ 	.short	0x0005
        /*0042*/ 	.short	0x001c
        /*0044*/ 	.byte	0x00, 0xf0, 0x11, 0x00


	//----- nvinfo : EIATTR_KPARAM_INFO
	.align		4
.L_15:
        /*0048*/ 	.byte	0x04, 0x17
        /*004a*/ 	.short	(.L_17 - .L_16)
.L_16:
        /*004c*/ 	.word	0x00000000
        /*0050*/ 	.short	0x0004
        /*0052*/ 	.short	0x0018
        /*0054*/ 	.byte	0x00, 0xf0, 0x11, 0x00


	//----- nvinfo : EIATTR_KPARAM_INFO
	.align		4
.L_17:
        /*0058*/ 	.byte	0x04, 0x17
        /*005a*/ 	.short	(.L_19 - .L_18)
.L_18:
        /*005c*/ 	.word	0x00000000
        /*0060*/ 	.short	0x0003
        /*0062*/ 	.short	0x0014
        /*0064*/ 	.byte	0x00, 0xf0, 0x11, 0x00


	//----- nvinfo : EIATTR_KPARAM_INFO
	.align		4
.L_19:
        /*0068*/ 	.byte	0x04, 0x17
        /*006a*/ 	.short	(.L_21 - .L_20)
.L_20:
        /*006c*/ 	.word	0x00000000
        /*0070*/ 	.short	0x0002
        /*0072*/ 	.short	0x0010
        /*0074*/ 	.byte	0x00, 0xf0, 0x11, 0x00


	//----- nvinfo : EIATTR_KPARAM_INFO
	.align		4
.L_21:
        /*0078*/ 	.byte	0x04, 0x17
        /*007a*/ 	.short	(.L_23 - .L_22)
.L_22:
        /*007c*/ 	.word	0x00000000
        /*0080*/ 	.short	0x0001
        /*0082*/ 	.short	0x0008
        /*0084*/ 	.byte	0x00, 0xf5, 0x21, 0x00


	//----- nvinfo : EIATTR_KPARAM_INFO
	.align		4
.L_23:
        /*0088*/ 	.byte	0x04, 0x17
        /*008a*/ 	.short	(.L_25 - .L_24)
.L_24:
        /*008c*/ 	.word	0x00000000
        /*0090*/ 	.short	0x0000
        /*0092*/ 	.short	0x0000
        /*0094*/ 	.byte	0x00, 0xf5, 0x21, 0x00


	//----- nvinfo : EIATTR_SPARSE_MMA_MASK
	.align		4
.L_25:
        /*0098*/ 	.byte	0x03, 0x50
        /*009a*/ 	.short	0x0000


	//----- nvinfo : EIATTR_MAXREG_COUNT
	.align		4
        /*009c*/ 	.byte	0x03, 0x1b
        /*009e*/ 	.short	0x00ff


	//----- nvinfo : EIATTR_MERCURY_ISA_VERSION
	.align		4
        /*00a0*/ 	.byte	0x03, 0x5f
        /*00a2*/ 	.short	0x0101


	//----- nvinfo : EIATTR_VRC_CTA_INIT_COUNT
	.align		4
        /*00a4*/ 	.byte	0x02, 0x4a
	.zero		1
	.zero		1


	//----- nvinfo : EIATTR_EXIT_INSTR_OFFSETS
	.align		4
        /*00a8*/ 	.byte	0x04, 0x1c
        /*00aa*/ 	.short	(.L_27 - .L_26)


	//   ....[0]....
.L_26:
        /*00ac*/ 	.word	0x00000030


	//   ....[1]....
        /*00b0*/ 	.word	0x00000060


	//   ....[2]....
        /*00b4*/ 	.word	0x00001280


	//----- nvinfo : EIATTR_CBANK_PARAM_SIZE
	.align		4
.L_27:
        /*00b8*/ 	.byte	0x03, 0x19
        /*00ba*/ 	.short	0x002c


	//----- nvinfo : EIATTR_PARAM_CBANK
	.align		4
        /*00bc*/ 	.byte	0x04, 0x0a
        /*00be*/ 	.short	(.L_29 - .L_28)
	.align		4
.L_28:
        /*00c0*/ 	.word	index@(.nv.constant0._Z8func_oldPfS_iiiiiii)
        /*00c4*/ 	.short	0x0380
        /*00c6*/ 	.short	0x002c


	//----- nvinfo : EIATTR_SW_WAR
	.align		4
.L_29:
        /*00c8*/ 	.byte	0x04, 0x36
        /*00ca*/ 	.short	(.L_31 - .L_30)
.L_30:
        /*00cc*/ 	.word	0x00000008
.L_31:


//--------------------- .nv.callgraph             --------------------------
	.section	.nv.callgraph,"",@"SHT_CUDA_CALLGRAPH"
	.align	4
	.sectionentsize	8
	.align		4
        /*0000*/ 	.word	0x00000000
	.align		4
        /*0004*/ 	.word	0xffffffff
	.align		4
        /*0008*/ 	.word	0x00000000
	.align		4
        /*000c*/ 	.word	0xfffffffe
	.align		4
        /*0010*/ 	.word	0x00000000
	.align		4
        /*0014*/ 	.word	0xfffffffd
	.align		4
        /*0018*/ 	.word	0x00000000
	.align		4
        /*001c*/ 	.word	0xfffffffc


//--------------------- .text._Z8func_oldPfS_iiiiiii --------------------------
	.section	.text._Z8func_oldPfS_iiiiiii,"ax",@progbits
	.align	128
        .global         _Z8func_oldPfS_iiiiiii
        .type           _Z8func_oldPfS_iiiiiii,@function
        .size           _Z8func_oldPfS_iiiiiii,(.L_x_7 - _Z8func_oldPfS_iiiiiii)
        .other          _Z8func_oldPfS_iiiiiii,@"STO_CUDA_ENTRY STV_DEFAULT"
_Z8func_oldPfS_iiiiiii:
.text._Z8func_oldPfS_iiiiiii:
[----:B------:R-:W-:Y:S08]  /*0000*/  LDC R1, c[0x0][0x37c] ;  /* 0x0000df00ff017b82 */ /* 0x000ff00000000800 */
[----:B------:R-:W0:Y:S02]  /*0010*/  LDC R0, c[0x0][0x39c] ;  /* 0x0000e700ff007b82 */ /* 0x000e240000000800 */
[----:B0-----:R-:W-:-:S13]  /*0020*/  ISETP.GE.AND P0, PT, R0, 0x1, PT ;  /* 0x000000010000780c */ /* 0x001fda0003f06270 */
[----:B------:R-:W-:Y:S05]  /*0030*/  @!P0 EXIT ;  /* 0x000000000000894d */ /* 0x000fea0003800000 */
[----:B------:R-:W0:Y:S02]  /*0040*/  LDC R8, c[0x0][0x398] ;  /* 0x0000e600ff087b82 */ /* 0x000e240000000800 */
[----:B0-----:R-:W-:-:S13]  /*0050*/  ISETP.GE.AND P0, PT, R8, 0x1, PT ;  /* 0x000000010800780c */ /* 0x001fda0003f06270 */
[----:B------:R-:W-:Y:S05]  /*0060*/  @!P0 EXIT ;  /* 0x000000000000894d */ /* 0x000fea0003800000 */
[----:B------:R-:W0:Y:S01]  /*0070*/  LDC.64 R4, c[0x0][0x3a0] ;  /* 0x0000e800ff047b82 */ /* 0x000e220000000a00 */
[----:B------:R-:W1:Y:S01]  /*0080*/  LDCU.64 UR8, c[0x0][0x358] ;  /* 0x00006b00ff0877ac */ /* 0x000e620008000a00 */
[----:B------:R-:W-:-:S06]  /*0090*/  UMOV UR5, URZ ;  /* 0x000000ff00057c82 */ /* 0x000fcc0008000000 */
[----:B------:R-:W2:Y:S08]  /*00a0*/  LDC R6, c[0x0][0x3a8] ;  /* 0x0000ea00ff067b82 */ /* 0x000eb00000000800 */
[----:B------:R-:W3:Y:S01]  /*00b0*/  S2UR UR4, SR_CTAID.X ;  /* 0x00000000000479c3 */ /* 0x000ee20000002500 */
[----:B0-----:R-:W0:Y:S01]  /*00c0*/  I2F.U32.RP R0, R5 ;  /* 0x0000000500007306 */ /* 0x001e220000209000 */
[----:B------:R-:W-:-:S07]  /*00d0*/  ISETP.NE.U32.AND P3, PT, R5, RZ, PT ;  /* 0x000000ff0500720c */ /* 0x000fce0003f65070 */
[----:B--2---:R-:W2:Y:S08]  /*00e0*/  I2F.U32.RP R7, R6 ;  /* 0x0000000600077306 */ /* 0x004eb00000209000 */
[----:B0-----:R-:W0:Y:S08]  /*00f0*/  MUFU.RCP R0, R0 ;  /* 0x0000000000007308 */ /* 0x001e300000001000 */
[----:B--2---:R-:W2:Y:S01]  /*0100*/  MUFU.RCP R7, R7 ;  /* 0x0000000700077308 */ /* 0x004ea20000001000 */
[----:B0-----:R-:W-:-:S07]  /*0110*/  IADD3 R2, PT, PT, R0, 0xffffffe, RZ ;  /* 0x0ffffffe00027810 */ /* 0x001fce0007ffe0ff */
[----:B------:R0:W4:Y:S01]  /*0120*/  F2I.FTZ.U32.TRUNC.NTZ R3, R2 ;  /* 0x0000000200037305 */ /* 0x000122000021f000 */
[----:B--2---:R-:W-:-:S07]  /*0130*/  IADD3 R10, PT, PT, R7, 0xffffffe, RZ ;  /* 0x0ffffffe070a7810 */ /* 0x004fce0007ffe0ff */
[----:B------:R2:W5:Y:S01]  /*0140*/  F2I.FTZ.U32.TRUNC.NTZ R11, R10 ;  /* 0x0000000a000b7305 */ /* 0x000562000021f000 */
[----:B0-----:R-:W-:Y:S01]  /*0150*/  HFMA2 R2, -RZ, RZ, 0, 0 ;  /* 0x00000000ff027431 */ /* 0x001fe200000001ff */
[----:B----4-:R-:W-:Y:S02]  /*0160*/  IADD3 R12, PT, PT, RZ, -R3, RZ ;  /* 0x80000003ff0c7210 */ /* 0x010fe40007ffe0ff */
[----:B--2---:R-:W-:-:S03]  /*0170*/  MOV R10, RZ ;  /* 0x000000ff000a7202 */ /* 0x004fc60000000f00 */
[----:B------:R-:W-:Y:S02]  /*0180*/  IMAD R9, R12, R5, RZ ;  /* 0x000000050c097224 */ /* 0x000fe400078e02ff */
[----:B-----5:R-:W-:Y:S02]  /*0190*/  IMAD.MOV R7, RZ, RZ, -R11 ;  /* 0x000000ffff077224 */ /* 0x020fe400078e0a0b */
[----:B------:R-:W-:-:S04]  /*01a0*/  IMAD.HI.U32 R3, R3, R9, R2 ;  /* 0x0000000903037227 */ /* 0x000fc800078e0002 */
[----:B------:R-:W-:Y:S02]  /*01b0*/  IMAD R7, R7, R6, RZ ;  /* 0x0000000607077224 */ /* 0x000fe400078e02ff */
[----:B---3--:R-:W-:-:S04]  /*01c0*/  IMAD.HI.U32 R3, R3, UR4, RZ ;  /* 0x0000000403037c27 */ /* 0x008fc8000f8e00ff */
[----:B------:R-:W-:Y:S01]  /*01d0*/  IMAD.HI.U32 R0, R11, R7, R10 ;  /* 0x000000070b007227 */ /* 0x000fe200078e000a */
[----:B------:R-:W-:-:S05]  /*01e0*/  IADD3 R2, PT, PT, -R3, RZ, RZ ;  /* 0x000000ff03027210 */ /* 0x000fca0007ffe1ff */
[----:B------:R-:W-:Y:S01]  /*01f0*/  IMAD R10, R5, R2, UR4 ;  /* 0x00000004050a7e24 */ /* 0x000fe2000f8e0202 */
[----:B------:R-:W-:Y:S01]  /*0200*/  LOP3.LUT R2, R8, 0xf, RZ, 0xc0, !PT ;  /* 0x0000000f08027812 */ /* 0x000fe200078ec0ff */
[----:B------:R-:W-:-:S03]  /*0210*/  IMAD.HI.U32 R0, R0, UR4, RZ ;  /* 0x0000000400007c27 */ /* 0x000fc6000f8e00ff */
[----:B------:R-:W-:Y:S02]  /*0220*/  ISETP.GE.U32.AND P0, PT, R10, R5, PT ;  /* 0x000000050a00720c */ /* 0x000fe40003f06070 */
[----:B------:R-:W-:-:S05]  /*0230*/  IADD3 R3, PT, PT, -R0, RZ, RZ ;  /* 0x000000ff00037210 */ /* 0x000fca0007ffe1ff */
[----:B------:R-:W-:-:S05]  /*0240*/  IMAD R3, R6, R3, UR4 ;  /* 0x0000000406037e24 */ /* 0x000fca000f8e0203 */
[----:B------:R-:W-:Y:S02]  /*0250*/  ISETP.GE.U32.AND P2, PT, R3, R6, PT ;  /* 0x000000060300720c */ /* 0x000fe40003f46070 */
[----:B------:R-:W-:-:S04]  /*0260*/  @P0 IADD3 R10, PT, PT, R10, -R5, RZ ;  /* 0x800000050a0a0210 */ /* 0x000fc80007ffe0ff */
[----:B------:R-:W-:-:S07]  /*0270*/  ISETP.GE.U32.AND P1, PT, R10, R5, PT ;  /* 0x000000050a00720c */ /* 0x000fce0003f26070 */
[----:B------:R-:W-:Y:S01]  /*0280*/  @P2 IMAD.IADD R3, R3, 0x1, -R6 ;  /* 0x0000000103032824 */ /* 0x000fe200078e0a06 */
[----:B------:R-:W-:-:S04]  /*0290*/  @P2 IADD3 R0, PT, PT, R0, 0x1, RZ ;  /* 0x0000000100002810 */ /* 0x000fc80007ffe0ff */
[----:B------:R-:W-:Y:S02]  /*02a0*/  ISETP.GE.U32.AND P0, PT, R3, R6, PT ;  /* 0x000000060300720c */ /* 0x000fe40003f06070 */
[-C--:B------:R-:W-:Y:S02]  /*02b0*/  @P1 IADD3 R10, PT, PT, R10, -R5.reuse, RZ ;  /* 0x800000050a0a1210 */ /* 0x080fe40007ffe0ff */
[----:B------:R-:W-:Y:S02]  /*02c0*/  ISETP.NE.U32.AND P1, PT, R6, RZ, PT ;  /* 0x000000ff0600720c */ /* 0x000fe40003f25070 */
[----:B------:R-:W-:Y:S02]  /*02d0*/  @!P3 LOP3.LUT R10, RZ, R5, RZ, 0x33, !PT ;  /* 0x00000005ff0ab212 */ /* 0x000fe400078e33ff */
[----:B------:R-:W-:Y:S02]  /*02e0*/  LOP3.LUT R3, R8, 0x7, RZ, 0xc0, !PT ;  /* 0x0000000708037812 */ /* 0x000fe400078ec0ff */
[----:B------:R-:W-:Y:S01]  /*02f0*/  IADD3 R5, PT, PT, R2, -0x1, RZ ;  /* 0xffffffff02057810 */ /* 0x000fe20007ffe0ff */
[----:B------:R-:W-:Y:S01]  /*0300*/  IMAD R4, R10, R4, RZ ;  /* 0x000000040a047224 */ /* 0x000fe200078e02ff */
[----:B------:R-:W-:Y:S01]  /*0310*/  IADD3 R7, PT, PT, R3, -0x1, RZ ;  /* 0xffffffff03077810 */ /* 0x000fe20007ffe0ff */
[----:B------:R-:W-:Y:S01]  /*0320*/  @P0 VIADD R0, R0, 0x1 ;  /* 0x0000000100000836 */ /* 0x000fe20000000000 */
[----:B------:R-:W-:-:S02]  /*0330*/  ISETP.GE.U32.AND P2, PT, R5, 0x7, PT ;  /* 0x000000070500780c */ /* 0x000fc40003f46070 */
[C---:B------:R-:W-:Y:S02]  /*0340*/  LOP3.LUT R5, R8.reuse, 0x7ffffff0, RZ, 0xc0, !PT ;  /* 0x7ffffff008057812 */ /* 0x040fe400078ec0ff */
[----:B------:R-:W-:Y:S02]  /*0350*/  ISETP.GE.U32.AND P0, PT, R7, 0x3, PT ;  /* 0x000000030700780c */ /* 0x000fe40003f06070 */
[----:B------:R-:W-:Y:S02]  /*0360*/  @!P1 LOP3.LUT R0, RZ, R6, RZ, 0x33, !PT ;  /* 0x00000006ff009212 */ /* 0x000fe400078e33ff */
[----:B------:R-:W-:Y:S02]  /*0370*/  IADD3 R7, PT, PT, -R5, RZ, RZ ;  /* 0x000000ff05077210 */ /* 0x000fe40007ffe1ff */
[C---:B------:R-:W-:Y:S01]  /*0380*/  LOP3.LUT R6, R8.reuse, 0x3, RZ, 0xc0, !PT ;  /* 0x0000000308067812 */ /* 0x040fe200078ec0ff */
[----:B------:R-:W-:Y:S01]  /*0390*/  IMAD R8, R8, UR4, RZ ;  /* 0x0000000408087c24 */ /* 0x000fe2000f8e02ff */
[----:B-1----:R-:W-:-:S06]  /*03a0*/  UMOV UR4, URZ ;  /* 0x000000ff00047c82 */ /* 0x002fcc0008000000 */
.L_x_5:
[----:B0--34-:R-:W0:Y:S01]  /*03b0*/  LDC.64 R10, c[0x0][0x398] ;  /* 0x0000e600ff0a7b82 */ /* 0x019e220000000a00 */
[----:B-1----:R-:W1:Y:S01]  /*03c0*/  LDCU UR6, c[0x0][0x390] ;  /* 0x00007200ff0677ac */ /* 0x002e620008000800 */
[----:B------:R-:W-:Y:S01]  /*03d0*/  IADD3 R9, PT, PT, R0, UR4, RZ ;  /* 0x0000000400097c10 */ /* 0x000fe2000fffe0ff */
[----:B------:R-:W-:-:S04]  /*03e0*/  UIADD3 UR4, UPT, UPT, UR4, 0x1, URZ ;  /* 0x0000000104047890 */ /* 0x000fc8000fffe0ff */
[----:B-1----:R-:W-:Y:S01]  /*03f0*/  IMAD R9, R9, UR6, R4 ;  /* 0x0000000609097c24 */ /* 0x002fe2000f8e0204 */
[----:B0-----:R-:W-:Y:S02]  /*0400*/  ISETP.GE.U32.AND P3, PT, R10, 0x10, PT ;  /* 0x000000100a00780c */ /* 0x001fe40003f66070 */
[----:B------:R-:W-:Y:S02]  /*0410*/  ISETP.NE.AND P1, PT, R11, UR4, PT ;  /* 0x000000040b007c0c */ /* 0x000fe4000bf25270 */
[----:B------:R-:W-:-:S09]  /*0420*/  MOV R10, RZ ;  /* 0x000000ff000a7202 */ /* 0x000fd20000000f00 */
[----:B--2---:R-:W-:Y:S05]  /*0430*/  @!P3 BRA `(.L_x_0) ;  /* 0x0000000400b4b947 */ /* 0x004fea0003800000 */
[----:B------:R-:W0:Y:S01]  /*0440*/  LDC.64 R12, c[0x0][0x380] ;  /* 0x0000e000ff0c7b82 */ /* 0x000e220000000a00 */
[----:B------:R-:W-:Y:S02]  /*0450*/  HFMA2 R10, -RZ, RZ, 0, 0 ;  /* 0x00000000ff0a7431 */ /* 0x000fe400000001ff */
[----:B------:R-:W-:Y:S01]  /*0460*/  IMAD R27, R8, R11, UR5 ;  /* 0x00000005081b7e24 */ /* 0x000fe2000f8e020b */
[----:B------:R-:W-:Y:S01]  /*0470*/  UIADD3 UR6, UPT, UPT, UR5, 0x7, URZ ;  /* 0x0000000705067890 */ /* 0x000fe2000fffe0ff */
[----:B------:R-:W-:-:S03]  /*0480*/  IMAD.MOV.U32 R26, RZ, RZ, R7 ;  /* 0x000000ffff1a7224 */ /* 0x000fc600078e0007 */
[----:B------:R-:W1:Y:S08]  /*0490*/  LDC.64 R14, c[0x0][0x388] ;  /* 0x0000e200ff0e7b82 */ /* 0x000e700000000a00 */
.L_x_1:
[----:B------:R-:W-:-:S05]  /*04a0*/  IADD3 R29, PT, PT, R9, R10, RZ ;  /* 0x0000000a091d7210 */ /* 0x000fca0007ffe0ff */
[----:B0-2---:R-:W-:-:S05]  /*04b0*/  IMAD.WIDE.U32 R16, R29, 0x4, R12 ;  /* 0x000000041d107825 */ /* 0x005fca00078e000c */
[----:B------:R-:W2:Y:S01]  /*04c0*/  LDG.E R28, desc[UR8][R16.64] ;  /* 0x00000008101c7981 */ /* 0x000ea2000c1e1900 */
[----:B------:R-:W-:Y:S01]  /*04d0*/  IADD3 R21, PT, PT, R29, 0x1, RZ ;  /* 0x000000011d157810 */ /* 0x000fe20007ffe0ff */
[----:B-1----:R-:W-:-:S04]  /*04e0*/  IMAD.WIDE.U32 R18, R27, 0x4, R14 ;  /* 0x000000041b127825 */ /* 0x002fc800078e000e */
[----:B------:R-:W-:Y:S01]  /*04f0*/  IMAD.WIDE.U32 R20, R21, 0x4, R12 ;  /* 0x0000000415147825 */ /* 0x000fe200078e000c */
[----:B------:R-:W-:Y:S02]  /*0500*/  IADD3 R23, PT, PT, R27, 0x1, RZ ;  /* 0x000000011b177810 */ /* 0x000fe40007ffe0ff */
[----:B------:R-:W-:Y:S01]  /*0510*/  IADD3 R25, PT, PT, R29, 0x2, RZ ;  /* 0x000000021d197810 */ /* 0x000fe20007ffe0ff */
[----:B--2---:R0:W-:Y:S04]  /*0520*/  STG.E desc[UR8][R18.64], R28 ;  /* 0x0000001c12007986 */ /* 0x0041e8000c101908 */
[----:B------:R-:W2:Y:S01]  /*0530*/  LDG.E R21, desc[UR8][R20.64] ;  /* 0x0000000814157981 */ /* 0x000ea2000c1e1900 */
[----:B------:R-:W-:-:S04]  /*0540*/  IMAD.WIDE.U32 R22, R23, 0x4, R14 ;  /* 0x0000000417167825 */ /* 0x000fc800078e000e */
[--C-:B------:R-:W-:Y:S01]  /*0550*/  IMAD.WIDE.U32 R24, R25, 0x4, R12.reuse ;  /* 0x0000000419187825 */ /* 0x100fe200078e000c */
[----:B0-----:R-:W-:Y:S01]  /*0560*/  IADD3 R19, PT, PT, R29, 0x3, RZ ;  /* 0x000000031d137810 */ /* 0x001fe20007ffe0ff */
[----:B--2---:R0:W-:Y:S04]  /*0570*/  STG.E desc[UR8][R22.64], R21 ;  /* 0x0000001516007986 */ /* 0x0041e8000c101908 */
[----:B------:R-:W2:Y:S01]  /*0580*/  LDG.E R25, desc[UR8][R24.64] ;  /* 0x0000000818197981 */ /* 0x000ea2000c1e1900 */
[----:B------:R-:W-:Y:S02]  /*0590*/  VIADD R17, R27, 0x2 ;  /* 0x000000021b117836 */ /* 0x000fe40000000000 */
[----:B------:R-:W-:-:S04]  /*05a0*/  IMAD.WIDE.U32 R18, R19, 0x4, R12 ;  /* 0x0000000413127825 */ /* 0x000fc800078e000c */
[----:B------:R-:W-:Y:S01]  /*05b0*/  IMAD.WIDE.U32 R16, R17, 0x4, R14 ;  /* 0x0000000411107825 */ /* 0x000fe200078e000e */
[----:B------:R-:W-:-:S04]  /*05c0*/  IADD3 R20, PT, PT, R27, 0x3, RZ ;  /* 0x000000031b147810 */ /* 0x000fc80007ffe0ff */
[----:B--2---:R1:W-:Y:S04]  /*05d0*/  STG.E desc[UR8][R16.64], R25 ;  /* 0x0000001910007986 */ /* 0x0043e8000c101908 */
[----:B------:R2:W3:Y:S01]  /*05e0*/  LDG.E R28, desc[UR8][R18.64] ;  /* 0x00000008121c7981 */ /* 0x0004e2000c1e1900 */
[----:B0-----:R-:W-:Y:S01]  /*05f0*/  IMAD.WIDE.U32 R20, R20, 0x4, R14 ;  /* 0x0000000414147825 */ /* 0x001fe200078e000e */
[----:B--2---:R-:W-:-:S05]  /*0600*/  IADD3 R19, PT, PT, R29, 0x4, RZ ;  /* 0x000000041d137810 */ /* 0x004fca0007ffe0ff */
[----:B------:R-:W-:Y:S01]  /*0610*/  IMAD.WIDE.U32 R22, R19, 0x4, R12 ;  /* 0x0000000413167825 */ /* 0x000fe200078e000c */
[----:B---3--:R0:W-:Y:S05]  /*0620*/  STG.E desc[UR8][R20.64], R28 ;  /* 0x0000001c14007986 */ /* 0x0081ea000c101908 */
[----:B------:R-:W2:Y:S01]  /*0630*/  LDG.E R23, desc[UR8][R22.64] ;  /* 0x0000000816177981 */ /* 0x000ea2000c1e1900 */
[----:B------:R-:W-:Y:S01]  /*0640*/  IADD3 R24, PT, PT, R27, 0x4, RZ ;  /* 0x000000041b187810 */ /* 0x000fe20007ffe0ff */
[----:B------:R-:W-:-:S04]  /*0650*/  VIADD R19, R29, 0x5 ;  /* 0x000000051d137836 */ /* 0x000fc80000000000 */
[----:B-1----:R-:W-:-:S04]  /*0660*/  IMAD.WIDE.U32 R24, R24, 0x4, R14 ;  /* 0x0000000418187825 */ /* 0x002fc800078e000e */
[----:B------:R-:W-:Y:S01]  /*0670*/  IMAD.WIDE.U32 R16, R19, 0x4, R12 ;  /* 0x0000000413107825 */ /* 0x000fe200078e000c */
[----:B--2---:R1:W-:Y:S05]  /*0680*/  STG.E desc[UR8][R24.64], R23 ;  /* 0x0000001718007986 */ /* 0x0043ea000c101908 */
[----:B------:R-:W2:Y:S01]  /*0690*/  LDG.E R17, desc[UR8][R16.64] ;  /* 0x0000000810117981 */ /* 0x000ea2000c1e1900 */
[----:B------:R-:W-:Y:S02]  /*06a0*/  IADD3 R19, PT, PT, R27, 0x5, RZ ;  /* 0x000000051b137810 */ /* 0x000fe40007ffe0ff */
[----:B0-----:R-:W-:-:S03]  /*06b0*/  IADD3 R21, PT, PT, R29, 0x6, RZ ;  /* 0x000000061d157810 */ /* 0x001fc60007ffe0ff */
[----:B------:R-:W-:-:S04]  /*06c0*/  IMAD.WIDE.U32 R18, R19, 0x4, R14 ;  /* 0x0000000413127825 */ /* 0x000fc800078e000e */
[----:B------:R-:W-:Y:S01]  /*06d0*/  IMAD.WIDE.U32 R20, R21, 0x4, R12 ;  /* 0x0000000415147825 */ /* 0x000fe200078e000c */
[----:B--2---:R0:W-:Y:S04]  /*06e0*/  STG.E desc[UR8][R18.64], R17 ;  /* 0x0000001112007986 */ /* 0x0041e8000c101908 */
[----:B------:R2:W3:Y:S01]  /*06f0*/  LDG.E R28, desc[UR8][R20.64] ;  /* 0x00000008141c7981 */ /* 0x0004e2000c1e1900 */
[----:B------:R-:W-:-:S05]  /*0700*/  IADD3 R22, PT, PT, R27, 0x6, RZ ;  /* 0x000000061b167810 */ /* 0x000fca0007ffe0ff */
[----:B-1----:R-:W-:Y:S01]  /*0710*/  IMAD.WIDE.U32 R22, R22, 0x4, R14 ;  /* 0x0000000416167825 */ /* 0x002fe200078e000e */
[----:B--2---:R-:W-:-:S05]  /*0720*/  IADD3 R21, PT, PT, R29, 0x7, RZ ;  /* 0x000000071d157810 */ /* 0x004fca0007ffe0ff */
[----:B------:R-:W-:Y:S01]  /*0730*/  IMAD.WIDE.U32 R24, R21, 0x4, R12 ;  /* 0x0000000415187825 */ /* 0x000fe200078e000c */
[----:B---3--:R1:W-:Y:S05]  /*0740*/  STG.E desc[UR8][R22.64], R28 ;  /* 0x0000001c16007986 */ /* 0x0083ea000c101908 */
[----:B------:R-:W2:Y:S01]  /*0750*/  LDG.E R25, desc[UR8][R24.64] ;  /* 0x0000000818197981 */ /* 0x000ea2000c1e1900 */
[----:B------:R-:W-:Y:S01]  /*0760*/  IADD3 R21, PT, PT, R29, 0x8, RZ ;  /* 0x000000081d157810 */ /* 0x000fe20007ffe0ff */
[----:B------:R-:W-:-:S04]  /*0770*/  VIADD R16, R27, 0x7 ;  /* 0x000000071b107836 */ /* 0x000fc80000000000 */
[----:B0-----:R-:W-:-:S04]  /*0780*/  IMAD.WIDE.U32 R16, R16, 0x4, R14 ;  /* 0x0000000410107825 */ /* 0x001fc800078e000e */
[----:B------:R-:W-:Y:S01]  /*0790*/  IMAD.WIDE.U32 R18, R21, 0x4, R12 ;  /* 0x0000000415127825 */ /* 0x000fe200078e000c */
[----:B--2---:R0:W-:Y:S05]  /*07a0*/  STG.E desc[UR8][R16.64], R25 ;  /* 0x0000001910007986 */ /* 0x0041ea000c101908 */
[----:B------:R-:W2:Y:S01]  /*07b0*/  LDG.E R19, desc[UR8][R18.64] ;  /* 0x0000000812137981 */ /* 0x000ea2000c1e1900 */
[----:B------:R-:W-:Y:S02]  /*07c0*/  IADD3 R21, PT, PT, R27, 0x8, RZ ;  /* 0x000000081b157810 */ /* 0x000fe40007ffe0ff */
[----:B-1----:R-:W-:-:S03]  /*07d0*/  IADD3 R23, PT, PT, R29, 0x9, RZ ;  /* 0x000000091d177810 */ /* 0x002fc60007ffe0ff */
[----:B------:R-:W-:-:S04]  /*07e0*/  IMAD.WIDE.U32 R20, R21, 0x4, R14 ;  /* 0x0000000415147825 */ /* 0x000fc800078e000e */
[----:B------:R-:W-:Y:S01]  /*07f0*/  IMAD.WIDE.U32 R22, R23, 0x4, R12 ;  /* 0x0000000417167825 */ /* 0x000fe200078e000c */
[----:B--2---:R1:W-:Y:S04]  /*0800*/  STG.E desc[UR8][R20.64], R19 ;  /* 0x0000001314007986 */ /* 0x0043e8000c101908 */
[----:B------:R2:W3:Y:S01]  /*0810*/  LDG.E R28, desc[UR8][R22.64] ;  /* 0x00000008161c7981 */ /* 0x0004e2000c1e1900 */
[----:B------:R-:W-:-:S05]  /*0820*/  IADD3 R24, PT, PT, R27, 0x9, RZ ;  /* 0x000000091b187810 */ /* 0x000fca0007ffe0ff */
[----:B0-----:R-:W-:-:S04]  /*0830*/  IMAD.WIDE.U32 R24, R24, 0x4, R14 ;  /* 0x0000000418187825 */ /* 0x001fc800078e000e */
[----:B--2---:R-:W-:-:S04]  /*0840*/  VIADD R23, R29, 0xa ;  /* 0x0000000a1d177836 */ /* 0x004fc80000000000 */
[----:B------:R-:W-:Y:S01]  /*0850*/  IMAD.WIDE.U32 R16, R23, 0x4, R12 ;  /* 0x0000000417107825 */ /* 0x000fe200078e000c */
[----:B---3--:R0:W-:Y:S05]  /*0860*/  STG.E desc[UR8][R24.64], R28 ;  /* 0x0000001c18007986 */ /* 0x0081ea000c101908 */
[----:B------:R-:W2:Y:S01]  /*0870*/  LDG.E R17, desc[UR8][R16.64] ;  /* 0x0000000810117981 */ /* 0x000ea2000c1e1900 */
[----:B------:R-:W-:Y:S02]  /*0880*/  IADD3 R18, PT, PT, R27, 0xa, RZ ;  /* 0x0000000a1b127810 */ /* 0x000fe40007ffe0ff */
[----:B------:R-:W-:-:S03]  /*0890*/  IADD3 R23, PT, PT, R29, 0xb, RZ ;  /* 0x0000000b1d177810 */ /* 0x000fc60007ffe0ff */
        /* <DEDUP_REMOVED lines=10> */
[----:B------:R-:W-:-:S04]  /*0940*/  VIADD R16, R27, 0xc ;  /* 0x0000000c1b107836 */ /* 0x000fc80000000000 */
[----:B-1----:R-:W-:Y:S01]  /*0950*/  IMAD.WIDE.U32 R16, R16, 0x4, R14 ;  /* 0x0000000410107825 */ /* 0x002fe200078e000e */
[----:B--2---:R-:W-:-:S05]  /*0960*/  IADD3 R25, PT, PT, R29, 0xd, RZ ;  /* 0x0000000d1d197810 */ /* 0x004fca0007ffe0ff */
[----:B------:R-:W-:Y:S01]  /*0970*/  IMAD.WIDE.U32 R18, R25, 0x4, R12 ;  /* 0x0000000419127825 */ /* 0x000fe200078e000c */
[----:B---3--:R1:W-:Y:S05]  /*0980*/  STG.E desc[UR8][R16.64], R28 ;  /* 0x0000001c10007986 */ /* 0x0083ea000c101908 */
[----:B------:R-:W2:Y:S01]  /*0990*/  LDG.E R19, desc[UR8][R18.64] ;  /* 0x0000000812137981 */ /* 0x000ea2000c1e1900 */
[----:B------:R-:W-:Y:S02]  /*09a0*/  IADD3 R20, PT, PT, R27, 0xd, RZ ;  /* 0x0000000d1b147810 */ /* 0x000fe40007ffe0ff */
[----:B------:R-:W-:-:S03]  /*09b0*/  IADD3 R25, PT, PT, R29, 0xe, RZ ;  /* 0x0000000e1d197810 */ /* 0x000fc60007ffe0ff */
[----:B0-----:R-:W-:-:S04]  /*09c0*/  IMAD.WIDE.U32 R20, R20, 0x4, R14 ;  /* 0x0000000414147825 */ /* 0x001fc800078e000e */
[----:B------:R-:W-:Y:S01]  /*09d0*/  IMAD.WIDE.U32 R22, R25, 0x4, R12 ;  /* 0x0000000419167825 */ /* 0x000fe200078e000c */
[----:B--2---:R0:W-:Y:S05]  /*09e0*/  STG.E desc[UR8][R20.64], R19 ;  /* 0x0000001314007986 */ /* 0x0041ea000c101908 */
[----:B------:R-:W2:Y:S01]  /*09f0*/  LDG.E R23, desc[UR8][R22.64] ;  /* 0x0000000816177981 */ /* 0x000ea2000c1e1900 */
[----:B------:R-:W-:Y:S01]  /*0a00*/  IADD3 R25, PT, PT, R27, 0xe, RZ ;  /* 0x0000000e1b197810 */ /* 0x000fe20007ffe0ff */
[----:B------:R-:W-:-:S04]  /*0a10*/  VIADD R29, R29, 0xf ;  /* 0x0000000f1d1d7836 */ /* 0x000fc80000000000 */
[----:B------:R-:W-:-:S04]  /*0a20*/  IMAD.WIDE.U32 R24, R25, 0x4, R14 ;  /* 0x0000000419187825 */ /* 0x000fc800078e000e */
[----:B-1----:R-:W-:Y:S01]  /*0a30*/  IMAD.WIDE.U32 R16, R29, 0x4, R12 ;  /* 0x000000041d107825 */ /* 0x002fe200078e000c */
[----:B------:R-:W-:Y:S01]  /*0a40*/  IADD3 R26, PT, PT, R26, 0x10, RZ ;  /* 0x000000101a1a7810 */ /* 0x000fe20007ffe0ff */
[----:B--2---:R2:W-:Y:S04]  /*0a50*/  STG.E desc[UR8][R24.64], R23 ;  /* 0x0000001718007986 */ /* 0x0045e8000c101908 */
[----:B------:R-:W3:Y:S01]  /*0a60*/  LDG.E R17, desc[UR8][R16.64] ;  /* 0x0000000810117981 */ /* 0x000ee2000c1e1900 */
[----:B------:R-:W-:Y:S01]  /*0a70*/  ISETP.NE.AND P3, PT, R26, RZ, PT ;  /* 0x000000ff1a00720c */ /* 0x000fe20003f65270 */
[----:B------:R-:W-:Y:S01]  /*0a80*/  UIADD3 UR6, UPT, UPT, UR6, 0x10, URZ ;  /* 0x0000001006067890 */ /* 0x000fe2000fffe0ff */
[----:B------:R-:W-:Y:S02]  /*0a90*/  IADD3 R29, PT, PT, R27, 0xf, RZ ;  /* 0x0000000f1b1d7810 */ /* 0x000fe40007ffe0ff */
[----:B------:R-:W-:-:S02]  /*0aa0*/  IADD3 R10, PT, PT, R10, 0x10, RZ ;  /* 0x000000100a0a7810 */ /* 0x000fc40007ffe0ff */
[----:B------:R-:W-:Y:S01]  /*0ab0*/  IADD3 R27, PT, PT, R27, 0x10, RZ ;  /* 0x000000101b1b7810 */ /* 0x000fe20007ffe0ff */
[----:B0-----:R-:W-:-:S05]  /*0ac0*/  IMAD.WIDE.U32 R18, R29, 0x4, R14 ;  /* 0x000000041d127825 */ /* 0x001fca00078e000e */
[----:B---3--:R2:W-:Y:S01]  /*0ad0*/  STG.E desc[UR8][R18.64], R17 ;  /* 0x0000001112007986 */ /* 0x0085e2000c101908 */
[----:B------:R-:W-:Y:S05]  /*0ae0*/  @P3 BRA `(.L_x_1) ;  /* 0xfffffff8006c3947 */ /* 0x000fea000383ffff */
[----:B------:R-:W-:Y:S01]  /*0af0*/  IMAD.MOV.U32 R10, RZ, RZ, R5 ;  /* 0x000000ffff0a7224 */ /* 0x000fe200078e0005 */
[----:B------:R-:W-:-:S12]  /*0b00*/  UIADD3 UR5, UPT, UPT, UR6, -0x7, URZ ;  /* 0xfffffff906057890 */ /* 0x000fd8000fffe0ff */
.L_x_0:
[----:B------:R-:W-:-:S13]  /*0b10*/  ISETP.NE.AND P3, PT, R2, RZ, PT ;  /* 0x000000ff0200720c */ /* 0x000fda0003f65270 */
[----:B------:R-:W-:Y:S05]  /*0b20*/  @!P3 BRA `(.L_x_2) ;  /* 0x0000000400d0b947 */ /* 0x000fea0003800000 */
[----:B------:R-:W-:Y:S01]  /*0b30*/  UMOV UR6, UR5 ;  /* 0x0000000500067c82 */ /* 0x000fe20008000000 */
[----:B------:R-:W-:Y:S01]  /*0b40*/  ISETP.NE.AND P3, PT, R3, RZ, PT ;  /* 0x000000ff0300720c */ /* 0x000fe20003f65270 */
[----:B------:R-:W-:-:S12]  /*0b50*/  @!P2 BRA `(.L_x_3) ;  /* 0x0000000000d4a947 */ /* 0x000fd80003800000 */
[----:B------:R-:W0:Y:S01]  /*0b60*/  LDC.64 R14, c[0x0][0x380] ;  /* 0x0000e000ff0e7b82 */ /* 0x000e220000000a00 */
[----:B------:R-:W-:-:S07]  /*0b70*/  IADD3 R29, PT, PT, R9, R10, RZ ;  /* 0x0000000a091d7210 */ /* 0x000fce0007ffe0ff */
[----:B------:R-:W1:Y:S01]  /*0b80*/  LDC.64 R12, c[0x0][0x388] ;  /* 0x0000e200ff0c7b82 */ /* 0x000e620000000a00 */
[----:B0-----:R-:W-:-:S05]  /*0b90*/  IMAD.WIDE.U32 R20, R29, 0x4, R14 ;  /* 0x000000041d147825 */ /* 0x001fca00078e000e */
[----:B------:R-:W3:Y:S01]  /*0ba0*/  LDG.E R26, desc[UR8][R20.64] ;  /* 0x00000008141a7981 */ /* 0x000ee2000c1e1900 */
[----:B------:R-:W-:Y:S01]  /*0bb0*/  IMAD R27, R8, R11, UR6 ;  /* 0x00000006081b7e24 */ /* 0x000fe2000f8e020b */
[----:B--2---:R-:W-:-:S03]  /*0bc0*/  IADD3 R17, PT, PT, R29, 0x1, RZ ;  /* 0x000000011d117810 */ /* 0x004fc60007ffe0ff */
[----:B-1----:R-:W-:-:S04]  /*0bd0*/  IMAD.WIDE.U32 R24, R27, 0x4, R12 ;  /* 0x000000041b187825 */ /* 0x002fc800078e000c */
[----:B------:R-:W-:Y:S01]  /*0be0*/  IMAD.WIDE.U32 R16, R17, 0x4, R14 ;  /* 0x0000000411107825 */ /* 0x000fe200078e000e */
[----:B---3--:R0:W-:Y:S04]  /*0bf0*/  STG.E desc[UR8][R24.64], R26 ;  /* 0x0000001a18007986 */ /* 0x0081e8000c101908 */
[----:B------:R-:W2:Y:S01]  /*0c00*/  LDG.E R28, desc[UR8][R16.64] ;  /* 0x00000008101c7981 */ /* 0x000ea2000c1e1900 */
[----:B------:R-:W-:Y:S02]  /*0c10*/  IADD3 R19, PT, PT, R27, 0x1, RZ ;  /* 0x000000011b137810 */ /* 0x000fe40007ffe0ff */
[----:B------:R-:W-:-:S03]  /*0c20*/  IADD3 R23, PT, PT, R29, 0x2, RZ ;  /* 0x000000021d177810 */ /* 0x000fc60007ffe0ff */
[----:B------:R-:W-:-:S04]  /*0c30*/  IMAD.WIDE.U32 R18, R19, 0x4, R12 ;  /* 0x0000000413127825 */ /* 0x000fc800078e000c */
[----:B------:R-:W-:Y:S01]  /*0c40*/  IMAD.WIDE.U32 R20, R23, 0x4, R14 ;  /* 0x0000000417147825 */ /* 0x000fe200078e000e */
[----:B--2---:R1:W-:Y:S05]  /*0c50*/  STG.E desc[UR8][R18.64], R28 ;  /* 0x0000001c12007986 */ /* 0x0043ea000c101908 */
[----:B------:R-:W2:Y:S01]  /*0c60*/  LDG.E R21, desc[UR8][R20.64] ;  /* 0x0000000814157981 */ /* 0x000ea2000c1e1900 */
[----:B------:R-:W-:Y:S01]  /*0c70*/  IADD3 R23, PT, PT, R27, 0x2, RZ ;  /* 0x000000021b177810 */ /* 0x000fe20007ffe0ff */
[----:B------:R-:W-:-:S04]  /*0c80*/  VIADD R17, R29, 0x3 ;  /* 0x000000031d117836 */ /* 0x000fc80000000000 */
[----:B------:R-:W-:-:S04]  /*0c90*/  IMAD.WIDE.U32 R22, R23, 0x4, R12 ;  /* 0x0000000417167825 */ /* 0x000fc800078e000c */
[----:B0-----:R-:W-:Y:S01]  /*0ca0*/  IMAD.WIDE.U32 R24, R17, 0x4, R14 ;  /* 0x0000000411187825 */ /* 0x001fe200078e000e */
[----:B--2---:R0:W-:Y:S04]  /*0cb0*/  STG.E desc[UR8][R22.64], R21 ;  /* 0x0000001516007986 */ /* 0x0041e8000c101908 */
[----:B------:R2:W3:Y:S01]  /*0cc0*/  LDG.E R26, desc[UR8][R24.64] ;  /* 0x00000008181a7981 */ /* 0x0004e2000c1e1900 */
[----:B------:R-:W-:-:S05]  /*0cd0*/  IADD3 R17, PT, PT, R27, 0x3, RZ ;  /* 0x000000031b117810 */ /* 0x000fca0007ffe0ff */
[----:B------:R-:W-:Y:S01]  /*0ce0*/  IMAD.WIDE.U32 R16, R17, 0x4, R12 ;  /* 0x0000000411107825 */ /* 0x000fe200078e000c */
[----:B--2---:R-:W-:-:S05]  /*0cf0*/  IADD3 R25, PT, PT, R29, 0x4, RZ ;  /* 0x000000041d197810 */ /* 0x004fca0007ffe0ff */
[----:B-1----:R-:W-:Y:S01]  /*0d00*/  IMAD.WIDE.U32 R18, R25, 0x4, R14 ;  /* 0x0000000419127825 */ /* 0x002fe200078e000e */
[----:B---3--:R1:W-:Y:S04]  /*0d10*/  STG.E desc[UR8][R16.64], R26 ;  /* 0x0000001a10007986 */ /* 0x0083e8000c101908 */
[----:B------:R2:W3:Y:S01]  /*0d20*/  LDG.E R28, desc[UR8][R18.64] ;  /* 0x00000008121c7981 */ /* 0x0004e2000c1e1900 */
[----:B------:R-:W-:-:S05]  /*0d30*/  IADD3 R20, PT, PT, R27, 0x4, RZ ;  /* 0x000000041b147810 */ /* 0x000fca0007ffe0ff */
[----:B0-----:R-:W-:Y:S01]  /*0d40*/  IMAD.WIDE.U32 R20, R20, 0x4, R12 ;  /* 0x0000000414147825 */ /* 0x001fe200078e000c */
[----:B--2---:R-:W-:-:S05]  /*0d50*/  IADD3 R19, PT, PT, R29, 0x5, RZ ;  /* 0x000000051d137810 */ /* 0x004fca0007ffe0ff */
[----:B------:R-:W-:Y:S01]  /*0d60*/  IMAD.WIDE.U32 R22, R19, 0x4, R14 ;  /* 0x0000000413167825 */ /* 0x000fe200078e000e */
[----:B---3--:R0:W-:Y:S05]  /*0d70*/  STG.E desc[UR8][R20.64], R28 ;  /* 0x0000001c14007986 */ /* 0x0081ea000c101908 */
[----:B------:R-:W2:Y:S01]  /*0d80*/  LDG.E R23, desc[UR8][R22.64] ;  /* 0x0000000816177981 */ /* 0x000ea2000c1e1900 */
[----:B------:R-:W-:Y:S01]  /*0d90*/  IADD3 R25, PT, PT, R27, 0x5, RZ ;  /* 0x000000051b197810 */ /* 0x000fe20007ffe0ff */
[----:B------:R-:W-:-:S04]  /*0da0*/  VIADD R19, R29, 0x6 ;  /* 0x000000061d137836 */ /* 0x000fc80000000000 */
[----:B------:R-:W-:-:S04]  /*0db0*/  IMAD.WIDE.U32 R24, R25, 0x4, R12 ;  /* 0x0000000419187825 */ /* 0x000fc800078e000c */
[----:B-1----:R-:W-:Y:S01]  /*0dc0*/  IMAD.WIDE.U32 R16, R19, 0x4, R14 ;  /* 0x0000000413107825 */ /* 0x002fe200078e000e */
[----:B--2---:R0:W-:Y:S05]  /*0dd0*/  STG.E desc[UR8][R24.64], R23 ;  /* 0x0000001718007986 */ /* 0x0041ea000c101908 */
        /* <DEDUP_REMOVED lines=8> */
[----:B------:R-:W-:Y:S01]  /*0e60*/  UIADD3 UR5, UPT, UPT, UR6, 0x8, URZ ;  /* 0x0000000806057890 */ /* 0x000fe2000fffe0ff */
[----:B------:R-:W-:-:S03]  /*0e70*/  IADD3 R10, PT, PT, R10, 0x8, RZ ;  /* 0x000000080a0a7810 */ /* 0x000fc60007ffe0ff */
[----:B------:R-:W-:-:S03]  /*0e80*/  IMAD.WIDE.U32 R12, R27, 0x4, R12 ;  /* 0x000000041b0c7825 */ /* 0x000fc600078e000c */
[----:B------:R-:W-:Y:S02]  /*0e90*/  UMOV UR6, UR5 ;  /* 0x0000000500067c82 */ /* 0x000fe40008000000 */
[----:B--2---:R0:W-:Y:S03]  /*0ea0*/  STG.E desc[UR8][R12.64], R15 ;  /* 0x0000000f0c007986 */ /* 0x0041e6000c101908 */
.L_x_3:
[----:B------:R-:W-:Y:S05]  /*0eb0*/  @!P3 BRA `(.L_x_2) ;  /* 0x0000000000ecb947 */ /* 0x000fea0003800000 */
[----:B------:R-:W-:Y:S01]  /*0ec0*/  ISETP.NE.AND P3, PT, R6, RZ, PT ;  /* 0x000000ff0600720c */ /* 0x000fe20003f65270 */
[----:B------:R-:W-:-:S12]  /*0ed0*/  @!P0 BRA `(.L_x_4) ;  /* 0x0000000000748947 */ /* 0x000fd80003800000 */
[----:B0-2---:R-:W0:Y:S01]  /*0ee0*/  LDC.64 R18, c[0x0][0x380] ;  /* 0x0000e000ff127b82 */ /* 0x005e220000000a00 */
[----:B------:R-:W-:-:S07]  /*0ef0*/  IADD3 R25, PT, PT, R9, R10, RZ ;  /* 0x0000000a09197210 */ /* 0x000fce0007ffe0ff */
[----:B------:R-:W1:Y:S01]  /*0f00*/  LDC.64 R12, c[0x0][0x388] ;  /* 0x0000e200ff0c7b82 */ /* 0x000e620000000a00 */
[----:B0-----:R-:W-:-:S05]  /*0f10*/  IMAD.WIDE.U32 R16, R25, 0x4, R18 ;  /* 0x0000000419107825 */ /* 0x001fca00078e0012 */
[----:B------:R-:W2:Y:S01]  /*0f20*/  LDG.E R29, desc[UR8][R16.64] ;  /* 0x00000008101d7981 */ /* 0x000ea2000c1e1900 */
[----:B------:R-:W-:Y:S02]  /*0f30*/  IMAD R27, R8, R11, UR6 ;  /* 0x00000006081b7e24 */ /* 0x000fe4000f8e020b */
[----:B------:R-:W-:Y:S02]  /*0f40*/  VIADD R21, R25, 0x1 ;  /* 0x0000000119157836 */ /* 0x000fe40000000000 */
[----:B-1----:R-:W-:-:S04]  /*0f50*/  IMAD.WIDE.U32 R22, R27, 0x4, R12 ;  /* 0x000000041b167825 */ /* 0x002fc800078e000c */
[----:B------:R-:W-:Y:S01]  /*0f60*/  IMAD.WIDE.U32 R20, R21, 0x4, R18 ;  /* 0x0000000415147825 */ /* 0x000fe200078e0012 */
        /* <DEDUP_REMOVED lines=16> */
[----:B------:R-:W-:-:S03]  /*1070*/  VIADD R10, R10, 0x4 ;  /* 0x000000040a0a7836 */ /* 0x000fc60000000000 */
[----:B------:R-:W-:-:S03]  /*1080*/  IMAD.WIDE.U32 R12, R27, 0x4, R12 ;  /* 0x000000041b0c7825 */ /* 0x000fc600078e000c */
[----:B------:R-:W-:Y:S02]  /*1090*/  UMOV UR6, UR5 ;  /* 0x0000000500067c82 */ /* 0x000fe40008000000 */
[----:B--2---:R1:W-:Y:S03]  /*10a0*/  STG.E desc[UR8][R12.64], R19 ;  /* 0x000000130c007986 */ /* 0x0043e6000c101908 */
.L_x_4:
[----:B------:R-:W-:Y:S05]  /*10b0*/  @!P3 BRA `(.L_x_2) ;  /* 0x00000000006cb947 */ /* 0x000fea0003800000 */
[----:B01----:R-:W2:Y:S01]  /*10c0*/  LDC.64 R12, c[0x0][0x380] ;  /* 0x0000e000ff0c7b82 */ /* 0x003ea20000000a00 */
[----:B------:R-:W-:-:S07]  /*10d0*/  IADD3 R9, PT, PT, R9, R10, RZ ;  /* 0x0000000a09097210 */ /* 0x000fce0007ffe0ff */
[----:B------:R-:W0:Y:S01]  /*10e0*/  LDC.64 R14, c[0x0][0x388] ;  /* 0x0000e200ff0e7b82 */ /* 0x000e220000000a00 */
[----:B--2---:R-:W-:-:S06]  /*10f0*/  IMAD.WIDE.U32 R16, R9, 0x4, R12 ;  /* 0x0000000409107825 */ /* 0x004fcc00078e000c */
[----:B------:R-:W2:Y:S01]  /*1100*/  LDG.E R17, desc[UR8][R16.64] ;  /* 0x0000000810117981 */ /* 0x000ea2000c1e1900 */
[----:B------:R-:W-:Y:S01]  /*1110*/  ISETP.NE.AND P3, PT, R6, 0x1, PT ;  /* 0x000000010600780c */ /* 0x000fe20003f65270 */
[----:B------:R-:W-:Y:S01]  /*1120*/  IMAD R19, R8, R11, UR6 ;  /* 0x0000000608137e24 */ /* 0x000fe2000f8e020b */
[----:B------:R-:W-:-:S03]  /*1130*/  UIADD3 UR5, UPT, UPT, UR6, 0x1, URZ ;  /* 0x0000000106057890 */ /* 0x000fc6000fffe0ff */
[----:B0-----:R-:W-:-:S05]  /*1140*/  IMAD.WIDE.U32 R10, R19, 0x4, R14 ;  /* 0x00000004130a7825 */ /* 0x001fca00078e000e */
[----:B--2---:R3:W-:Y:S03]  /*1150*/  STG.E desc[UR8][R10.64], R17 ;  /* 0x000000110a007986 */ /* 0x0047e6000c101908 */
[----:B------:R-:W-:Y:S05]  /*1160*/  @!P3 BRA `(.L_x_2) ;  /* 0x000000000040b947 */ /* 0x000fea0003800000 */
[----:B---3--:R-:W-:-:S05]  /*1170*/  IADD3 R11, PT, PT, R9, 0x1, RZ ;  /* 0x00000001090b7810 */ /* 0x008fca0007ffe0ff */
[----:B------:R-:W-:-:S06]  /*1180*/  IMAD.WIDE.U32 R10, R11, 0x4, R12 ;  /* 0x000000040b0a7825 */ /* 0x000fcc00078e000c */
[----:B------:R-:W2:Y:S01]  /*1190*/  LDG.E R11, desc[UR8][R10.64] ;  /* 0x000000080a0b7981 */ /* 0x000ea2000c1e1900 */
[----:B------:R-:W-:Y:S01]  /*11a0*/  ISETP.NE.AND P3, PT, R6, 0x2, PT ;  /* 0x000000020600780c */ /* 0x000fe20003f65270 */
[----:B------:R-:W-:Y:S01]  /*11b0*/  UIADD3 UR5, UPT, UPT, UR6, 0x2, URZ ;  /* 0x0000000206057890 */ /* 0x000fe2000fffe0ff */
[----:B------:R-:W-:-:S05]  /*11c0*/  IADD3 R17, PT, PT, R19, 0x1, RZ ;  /* 0x0000000113117810 */ /* 0x000fca0007ffe0ff */
[----:B------:R-:W-:-:S05]  /*11d0*/  IMAD.WIDE.U32 R16, R17, 0x4, R14 ;  /* 0x0000000411107825 */ /* 0x000fca00078e000e */
[----:B--2---:R4:W-:Y:S01]  /*11e0*/  STG.E desc[UR8][R16.64], R11 ;  /* 0x0000000b10007986 */ /* 0x0049e2000c101908 */
[----:B------:R-:W-:Y:S05]  /*11f0*/  @!P3 BRA `(.L_x_2) ;  /* 0x00000000001cb947 */ /* 0x000fea0003800000 */
[----:B------:R-:W-:-:S05]  /*1200*/  IADD3 R9, PT, PT, R9, 0x2, RZ ;  /* 0x0000000209097810 */ /* 0x000fca0007ffe0ff */
[----:B------:R-:W-:-:S06]  /*1210*/  IMAD.WIDE.U32 R12, R9, 0x4, R12 ;  /* 0x00000004090c7825 */ /* 0x000fcc00078e000c */
[----:B------:R-:W2:Y:S01]  /*1220*/  LDG.E R13, desc[UR8][R12.64] ;  /* 0x000000080c0d7981 */ /* 0x000ea2000c1e1900 */
[----:B------:R-:W-:Y:S01]  /*1230*/  IADD3 R9, PT, PT, R19, 0x2, RZ ;  /* 0x0000000213097810 */ /* 0x000fe20007ffe0ff */
[----:B------:R-:W-:-:S04]  /*1240*/  UIADD3 UR5, UPT, UPT, UR6, 0x3, URZ ;  /* 0x0000000306057890 */ /* 0x000fc8000fffe0ff */
[----:B------:R-:W-:-:S05]  /*1250*/  IMAD.WIDE.U32 R14, R9, 0x4, R14 ;  /* 0x00000004090e7825 */ /* 0x000fca00078e000e */
[----:B--2---:R0:W-:Y:S03]  /*1260*/  STG.E desc[UR8][R14.64], R13 ;  /* 0x0000000d0e007986 */ /* 0x0041e6000c101908 */
.L_x_2:
[----:B------:R-:W-:Y:S05]  /*1270*/  @P1 BRA `(.L_x_5) ;  /* 0xfffffff0004c1947 */ /* 0x000fea000383ffff */
[----:B------:R-:W-:Y:S05]  /*1280*/  EXIT ;  /* 0x000000000000794d */ /* 0x000fea0003800000 */
.L_x_6:
[----:B------:R-:W-:-:S00]  /*1290*/  BRA `(.L_x_6) ;  /* 0xfffffffc00fc7947 */ /* 0x000fc0000383ffff */
[----:B------:R-:W-:-:S00]  /*12a0*/  NOP ;  /* 0x0000000000007918 */ /* 0x000fc00000000000 */
        /* <DEDUP_REMOVED lines=13> */
.L_x_7:


//--------------------- .nv.shared.reserved.0     --------------------------
	.section	.nv.shared.reserved.0,"aw",@nobits
	.weak		__nv_reservedSMEM_offset_0_alias
	.size		__nv_reservedSMEM_offset_0_alias, 0, 64
	.other		__nv_reservedSMEM_offset_0_alias,@"STO_CUDA_RESERVED_SHARED STV_DEFAULT"
__nv_reservedSMEM_offset_0_alias:
	.zero		0
	.zero		64


//--------------------- .nv.constant0._Z8func_oldPfS_iiiiiii --------------------------
	.section	.nv.constant0._Z8func_oldPfS_iiiiiii,"a",@progbits
	.sectionflags	@""
	.align	4
.nv.constant0._Z8func_oldPfS_iiiiiii:
	.zero		940


//--------------------- SYMBOLS --------------------------

	.type		.nv.reservedSmem.offset0,@object
	.size		.nv.reservedSmem.offset0,0x4
